//
// Generated by NVIDIA NVVM Compiler
//
// Compiler Build ID: CL-36424714
// Cuda compilation tools, release 13.0, V13.0.88
// Based on NVVM 20.0.0
//

.version 9.0
.target sm_100
.address_size 64

	// .globl	_Z10body_forceP4Bodyi

.visible .entry _Z10body_forceP4Bodyi(
	.param .u64 .ptr .align 1 _Z10body_forceP4Bodyi_param_0,
	.param .u32 _Z10body_forceP4Bodyi_param_1
)
{
	.reg .pred 	%p<9>;
	.reg .b32 	%r<19>;
	.reg .b32 	%f<172>;
	.reg .b64 	%rd<15>;

	ld.param.u64 	%rd5, [_Z10body_forceP4Bodyi_param_0];
	ld.param.u32 	%r10, [_Z10body_forceP4Bodyi_param_1];
	cvta.to.global.u64 	%rd1, %rd5;
	mov.u32 	%r11, %ntid.x;
	mov.u32 	%r12, %ctaid.x;
	mov.u32 	%r13, %tid.x;
	mad.lo.s32 	%r1, %r11, %r12, %r13;
	setp.ge.s32 	%p1, %r1, %r10;
	@%p1 bra 	$L__BB0_12;
	setp.lt.s32 	%p2, %r10, 1;
	mov.f32 	%f169, 0f00000000;
	mov.f32 	%f170, %f169;
	mov.f32 	%f171, %f169;
	@%p2 bra 	$L__BB0_11;
	mul.wide.s32 	%rd6, %r1, 24;
	add.s64 	%rd7, %rd1, %rd6;
	ld.global.f32 	%f1, [%rd7];
	ld.global.f32 	%f2, [%rd7+4];
	ld.global.f32 	%f3, [%rd7+8];
	and.b32  	%r2, %r10, 3;
	setp.lt.u32 	%p3, %r10, 4;
	mov.f32 	%f156, 0f00000000;
	mov.b32 	%r18, 0;
	mov.f32 	%f155, %f156;
	mov.f32 	%f154, %f156;
	@%p3 bra 	$L__BB0_5;
	and.b32  	%r18, %r10, 2147483644;
	neg.s32 	%r16, %r18;
	add.s64 	%rd14, %rd1, 48;
	mov.f32 	%f156, 0f00000000;
$L__BB0_4:
	.pragma "nounroll";
	ld.global.f32 	%f41, [%rd14+-48];
	sub.f32 	%f42, %f41, %f1;
	ld.global.f32 	%f43, [%rd14+-44];
	sub.f32 	%f44, %f43, %f2;
	ld.global.f32 	%f45, [%rd14+-40];
	sub.f32 	%f46, %f45, %f3;
	mul.f32 	%f47, %f44, %f44;
	fma.rn.f32 	%f48, %f42, %f42, %f47;
	fma.rn.f32 	%f49, %f46, %f46, %f48;
	add.f32 	%f50, %f49, 0f3089705F;
	rsqrt.approx.f32 	%f51, %f50;
	mul.f32 	%f52, %f51, %f51;
	mul.f32 	%f53, %f51, %f52;
	fma.rn.f32 	%f54, %f42, %f53, %f154;
	fma.rn.f32 	%f55, %f44, %f53, %f155;
	fma.rn.f32 	%f56, %f46, %f53, %f156;
	ld.global.f32 	%f57, [%rd14+-24];
	sub.f32 	%f58, %f57, %f1;
	ld.global.f32 	%f59, [%rd14+-20];
	sub.f32 	%f60, %f59, %f2;
	ld.global.f32 	%f61, [%rd14+-16];
	sub.f32 	%f62, %f61, %f3;
	mul.f32 	%f63, %f60, %f60;
	fma.rn.f32 	%f64, %f58, %f58, %f63;
	fma.rn.f32 	%f65, %f62, %f62, %f64;
	add.f32 	%f66, %f65, 0f3089705F;
	rsqrt.approx.f32 	%f67, %f66;
	mul.f32 	%f68, %f67, %f67;
	mul.f32 	%f69, %f67, %f68;
	fma.rn.f32 	%f70, %f58, %f69, %f54;
	fma.rn.f32 	%f71, %f60, %f69, %f55;
	fma.rn.f32 	%f72, %f62, %f69, %f56;
	ld.global.f32 	%f73, [%rd14];
	sub.f32 	%f74, %f73, %f1;
	ld.global.f32 	%f75, [%rd14+4];
	sub.f32 	%f76, %f75, %f2;
	ld.global.f32 	%f77, [%rd14+8];
	sub.f32 	%f78, %f77, %f3;
	mul.f32 	%f79, %f76, %f76;
	fma.rn.f32 	%f80, %f74, %f74, %f79;
	fma.rn.f32 	%f81, %f78, %f78, %f80;
	add.f32 	%f82, %f81, 0f3089705F;
	rsqrt.approx.f32 	%f83, %f82;
	mul.f32 	%f84, %f83, %f83;
	mul.f32 	%f85, %f83, %f84;
	fma.rn.f32 	%f86, %f74, %f85, %f70;
	fma.rn.f32 	%f87, %f76, %f85, %f71;
	fma.rn.f32 	%f88, %f78, %f85, %f72;
	ld.global.f32 	%f89, [%rd14+24];
	sub.f32 	%f90, %f89, %f1;
	ld.global.f32 	%f91, [%rd14+28];
	sub.f32 	%f92, %f91, %f2;
	ld.global.f32 	%f93, [%rd14+32];
	sub.f32 	%f94, %f93, %f3;
	mul.f32 	%f95, %f92, %f92;
	fma.rn.f32 	%f96, %f90, %f90, %f95;
	fma.rn.f32 	%f97, %f94, %f94, %f96;
	add.f32 	%f98, %f97, 0f3089705F;
	rsqrt.approx.f32 	%f99, %f98;
	mul.f32 	%f100, %f99, %f99;
	mul.f32 	%f101, %f99, %f100;
	fma.rn.f32 	%f154, %f90, %f101, %f86;
	fma.rn.f32 	%f155, %f92, %f101, %f87;
	fma.rn.f32 	%f156, %f94, %f101, %f88;
	add.s32 	%r16, %r16, 4;
	add.s64 	%rd14, %rd14, 96;
	setp.ne.s32 	%p4, %r16, 0;
	@%p4 bra 	$L__BB0_4;
$L__BB0_5:
	setp.eq.s32 	%p5, %r2, 0;
	@%p5 bra 	$L__BB0_10;
	setp.eq.s32 	%p6, %r2, 1;
	@%p6 bra 	$L__BB0_8;
	mul.wide.u32 	%rd8, %r18, 24;
	add.s64 	%rd9, %rd1, %rd8;
	ld.global.f32 	%f103, [%rd9];
	sub.f32 	%f104, %f103, %f1;
	ld.global.f32 	%f105, [%rd9+4];
	sub.f32 	%f106, %f105, %f2;
	ld.global.f32 	%f107, [%rd9+8];
	sub.f32 	%f108, %f107, %f3;
	mul.f32 	%f109, %f106, %f106;
	fma.rn.f32 	%f110, %f104, %f104, %f109;
	fma.rn.f32 	%f111, %f108, %f108, %f110;
	add.f32 	%f112, %f111, 0f3089705F;
	rsqrt.approx.f32 	%f113, %f112;
	mul.f32 	%f114, %f113, %f113;
	mul.f32 	%f115, %f113, %f114;
	fma.rn.f32 	%f116, %f104, %f115, %f154;
	fma.rn.f32 	%f117, %f106, %f115, %f155;
	fma.rn.f32 	%f118, %f108, %f115, %f156;
	ld.global.f32 	%f119, [%rd9+24];
	sub.f32 	%f120, %f119, %f1;
	ld.global.f32 	%f121, [%rd9+28];
	sub.f32 	%f122, %f121, %f2;
	ld.global.f32 	%f123, [%rd9+32];
	sub.f32 	%f124, %f123, %f3;
	mul.f32 	%f125, %f122, %f122;
	fma.rn.f32 	%f126, %f120, %f120, %f125;
	fma.rn.f32 	%f127, %f124, %f124, %f126;
	add.f32 	%f128, %f127, 0f3089705F;
	rsqrt.approx.f32 	%f129, %f128;
	mul.f32 	%f130, %f129, %f129;
	mul.f32 	%f131, %f129, %f130;
	fma.rn.f32 	%f154, %f120, %f131, %f116;
	fma.rn.f32 	%f155, %f122, %f131, %f117;
	fma.rn.f32 	%f156, %f124, %f131, %f118;
	add.s32 	%r18, %r18, 2;
$L__BB0_8:
	and.b32  	%r15, %r10, 1;
	setp.eq.b32 	%p7, %r15, 1;
	not.pred 	%p8, %p7;
	@%p8 bra 	$L__BB0_10;
	mul.wide.u32 	%rd10, %r18, 24;
	add.s64 	%rd11, %rd1, %rd10;
	ld.global.f32 	%f132, [%rd11];
	sub.f32 	%f133, %f132, %f1;
	ld.global.f32 	%f134, [%rd11+4];
	sub.f32 	%f135, %f134, %f2;
	ld.global.f32 	%f136, [%rd11+8];
	sub.f32 	%f137, %f136, %f3;
	mul.f32 	%f138, %f135, %f135;
	fma.rn.f32 	%f139, %f133, %f133, %f138;
	fma.rn.f32 	%f140, %f137, %f137, %f139;
	add.f32 	%f141, %f140, 0f3089705F;
	rsqrt.approx.f32 	%f142, %f141;
	mul.f32 	%f143, %f142, %f142;
	mul.f32 	%f144, %f142, %f143;
	fma.rn.f32 	%f154, %f133, %f144, %f154;
	fma.rn.f32 	%f155, %f135, %f144, %f155;
	fma.rn.f32 	%f156, %f137, %f144, %f156;
$L__BB0_10:
	mul.f32 	%f169, %f154, 0f3A83126F;
	mul.f32 	%f170, %f155, 0f3A83126F;
	mul.f32 	%f171, %f156, 0f3A83126F;
$L__BB0_11:
	mul.wide.s32 	%rd12, %r1, 24;
	add.s64 	%rd13, %rd1, %rd12;
	ld.global.f32 	%f145, [%rd13+12];
	add.f32 	%f146, %f169, %f145;
	st.global.f32 	[%rd13+12], %f146;
	ld.global.f32 	%f147, [%rd13+16];
	add.f32 	%f148, %f170, %f147;
	st.global.f32 	[%rd13+16], %f148;
	ld.global.f32 	%f149, [%rd13+20];
	add.f32 	%f150, %f171, %f149;
	st.global.f32 	[%rd13+20], %f150;
$L__BB0_12:
	ret;

}
	// .globl	_Z13body_positioniP4Body
.visible .entry _Z13body_positioniP4Body(
	.param .u32 _Z13body_positioniP4Body_param_0,
	.param .u64 .ptr .align 1 _Z13body_positioniP4Body_param_1
)
{
	.reg .pred 	%p<2>;
	.reg .b32 	%r<6>;
	.reg .b32 	%f<10>;
	.reg .b64 	%rd<5>;

	ld.param.u32 	%r2, [_Z13body_positioniP4Body_param_0];
	ld.param.u64 	%rd1, [_Z13body_positioniP4Body_param_1];
	mov.u32 	%r3, %ctaid.x;
	mov.u32 	%r4, %ntid.x;
	mov.u32 	%r5, %tid.x;
	mad.lo.s32 	%r1, %r3, %r4, %r5;
	setp.ge.s32 	%p1, %r1, %r2;
	@%p1 bra 	$L__BB1_2;
	cvta.to.global.u64 	%rd2, %rd1;
	mul.wide.s32 	%rd3, %r1, 24;
	add.s64 	%rd4, %rd2, %rd3;
	ld.global.f32 	%f1, [%rd4+12];
	ld.global.f32 	%f2, [%rd4];
	fma.rn.f32 	%f3, %f1, 0f3A83126F, %f2;
	st.global.f32 	[%rd4], %f3;
	ld.global.f32 	%f4, [%rd4+16];
	ld.global.f32 	%f5, [%rd4+4];
	fma.rn.f32 	%f6, %f4, 0f3A83126F, %f5;
	st.global.f32 	[%rd4+4], %f6;
	ld.global.f32 	%f7, [%rd4+20];
	ld.global.f32 	%f8, [%rd4+8];
	fma.rn.f32 	%f9, %f7, 0f3A83126F, %f8;
	st.global.f32 	[%rd4+8], %f9;
$L__BB1_2:
	ret;

}


// ===== COMPILED SASS (sm_100) =====

	.target	sm_100

	.elftype	@"ET_EXEC"


//--------------------- .note.nv.tkinfo           --------------------------
	.section	.note.nv.tkinfo,"",@"SHT_NOTE"
	.sectionflags	@"SHF_NOTE_NV_TKINFO"
	.tkinfo
        /*0018*/ 	.word	0x00000002
        /*0030*/ 	.string	""
        /*0030*/ 	.string	"ptxas"
        /*0030*/ 	.string	"Cuda compilation tools, release 13.0, V13.0.88"
        /*0030*/ 	.string	"Build cuda_13.0.r13.0/compiler.36424714_0"
        /*0030*/ 	.string	"-arch sm_100 -m 64 "



//--------------------- .note.nv.cuinfo           --------------------------
	.section	.note.nv.cuinfo,"",@"SHT_NOTE"
	.sectionflags	@"SHF_NOTE_NV_CUINFO"
        /*0018*/ 	.short	0x0002
        /*001a*/ 	.short	0x0064
        /*001c*/ 	.short	0x0082
	.zero		2


//--------------------- .nv.info                  --------------------------
	.section	.nv.info,"",@"SHT_CUDA_INFO"
	.align	4


	//----- nvinfo : EIATTR_REGCOUNT
	.align		4
        /*0000*/ 	.byte	0x04, 0x2f
        /*0002*/ 	.short	(.L_1 - .L_0)
	.align		4
.L_0:
        /*0004*/ 	.word	index@(_Z10body_forceP4Bodyi)
        /*0008*/ 	.word	0x00000020


	//----- nvinfo : EIATTR_FRAME_SIZE
	.align		4
.L_1:
        /*000c*/ 	.byte	0x04, 0x11
        /*000e*/ 	.short	(.L_3 - .L_2)
	.align		4
.L_2:
        /*0010*/ 	.word	index@(_Z10body_forceP4Bodyi)
        /*0014*/ 	.word	0x00000000


	//----- nvinfo : EIATTR_REGCOUNT
	.align		4
.L_3:
        /*0018*/ 	.byte	0x04, 0x2f
        /*001a*/ 	.short	(.L_5 - .L_4)
	.align		4
.L_4:
        /*001c*/ 	.word	index@(_Z13body_positioniP4Body)
        /*0020*/ 	.word	0x0000000c


	//----- nvinfo : EIATTR_FRAME_SIZE
	.align		4
.L_5:
        /*0024*/ 	.byte	0x04, 0x11
        /*0026*/ 	.short	(.L_7 - .L_6)
	.align		4
.L_6:
        /*0028*/ 	.word	index@(_Z13body_positioniP4Body)
        /*002c*/ 	.word	0x00000000


	//----- nvinfo : EIATTR_MIN_STACK_SIZE
	.align		4
.L_7:
        /*0030*/ 	.byte	0x04, 0x12
        /*0032*/ 	.short	(.L_9 - .L_8)
	.align		4
.L_8:
        /*0034*/ 	.word	index@(_Z13body_positioniP4Body)
        /*0038*/ 	.word	0x00000000


	//----- nvinfo : EIATTR_MIN_STACK_SIZE
	.align		4
.L_9:
        /*003c*/ 	.byte	0x04, 0x12
        /*003e*/ 	.short	(.L_11 - .L_10)
	.align		4
.L_10:
        /*0040*/ 	.word	index@(_Z10body_forceP4Bodyi)
        /*0044*/ 	.word	0x00000000
.L_11:


//--------------------- .nv.compat                --------------------------
	.section	.nv.compat,"",@"SHT_CUDA_COMPAT_INFO"
	.align	4
        /*0000*/ 	.byte	0x02, 0x09, 0x00, 0x00, 0x02, 0x02, 0x01, 0x00, 0x02, 0x05, 0x05, 0x00, 0x03, 0x07, 0x01, 0x01
        /*0010*/ 	.byte	0x02, 0x03, 0x00, 0x00, 0x02, 0x06, 0x01, 0x00, 0x04, 0x0b, 0x08, 0x00, 0x01, 0x00, 0x00, 0x00
        /*0020*/ 	.byte	0x00, 0x00, 0x00, 0x00


//--------------------- .nv.info._Z13body_positioniP4Body --------------------------
	.section	.nv.info._Z13body_positioniP4Body,"",@"SHT_CUDA_INFO"
	.sectionflags	@""
	.align	4


	//----- nvinfo : EIATTR_CUDA_API_VERSION
	.align		4
        /*0000*/ 	.byte	0x04, 0x37
        /*0002*/ 	.short	(.L_13 - .L_12)
.L_12:
        /*0004*/ 	.word	0x00000082


	//----- nvinfo : EIATTR_KPARAM_INFO
	.align		4
.L_13:
        /*0008*/ 	.byte	0x04, 0x17
        /*000a*/ 	.short	(.L_15 - .L_14)
.L_14:
        /*000c*/ 	.word	0x00000000
        /*0010*/ 	.short	0x0001
        /*0012*/ 	.short	0x0008
        /*0014*/ 	.byte	0x00, 0xf5, 0x21, 0x00


	//----- nvinfo : EIATTR_KPARAM_INFO
	.align		4
.L_15:
        /*0018*/ 	.byte	0x04, 0x17
        /*001a*/ 	.short	(.L_17 - .L_16)
.L_16:
        /*001c*/ 	.word	0x00000000
        /*0020*/ 	.short	0x0000
        /*0022*/ 	.short	0x0000
        /*0024*/ 	.byte	0x00, 0xf0, 0x11, 0x00


	//----- nvinfo : EIATTR_SPARSE_MMA_MASK
	.align		4
.L_17:
        /*0028*/ 	.byte	0x03, 0x50
        /*002a*/ 	.short	0x0000


	//----- nvinfo : EIATTR_MAXREG_COUNT
	.align		4
        /*002c*/ 	.byte	0x03, 0x1b
        /*002e*/ 	.short	0x00ff


	//----- nvinfo : EIATTR_MERCURY_ISA_VERSION
	.align		4
        /*0030*/ 	.byte	0x03, 0x5f
        /*0032*/ 	.short	0x0101


	//----- nvinfo : EIATTR_VRC_CTA_INIT_COUNT
	.align		4
        /*0034*/ 	.byte	0x02, 0x4a
	.zero		1
	.zero		1


	//----- nvinfo : EIATTR_EXIT_INSTR_OFFSETS
	.align		4
        /*0038*/ 	.byte	0x04, 0x1c
        /*003a*/ 	.short	(.L_19 - .L_18)


	//   ....[0]....
.L_18:
        /*003c*/ 	.word	0x00000070


	//   ....[1]....
        /*0040*/ 	.word	0x00000170


	//----- nvinfo : EIATTR_CBANK_PARAM_SIZE
	.align		4
.L_19:
        /*0044*/ 	.byte	0x03, 0x19
        /*0046*/ 	.short	0x0010


	//----- nvinfo : EIATTR_PARAM_CBANK
	.align		4
        /*0048*/ 	.byte	0x04, 0x0a
        /*004a*/ 	.short	(.L_21 - .L_20)
	.align		4
.L_20:
        /*004c*/ 	.word	index@(.nv.constant0._Z13body_positioniP4Body)
        /*0050*/ 	.short	0x0380
        /*0052*/ 	.short	0x0010


	//----- nvinfo : EIATTR_SW_WAR
	.align		4
.L_21:
        /*0054*/ 	.byte	0x04, 0x36
        /*0056*/ 	.short	(.L_23 - .L_22)
.L_22:
        /*0058*/ 	.word	0x00000008
.L_23:


//--------------------- .nv.info._Z10body_forceP4Bodyi --------------------------
	.section	.nv.info._Z10body_forceP4Bodyi,"",@"SHT_CUDA_INFO"
	.sectionflags	@""
	.align	4


	//----- nvinfo : EIATTR_CUDA_API_VERSION
	.align		4
        /*0000*/ 	.byte	0x04, 0x37
        /*0002*/ 	.short	(.L_25 - .L_24)
.L_24:
        /*0004*/ 	.word	0x00000082


	//----- nvinfo : EIATTR_KPARAM_INFO
	.align		4
.L_25:
        /*0008*/ 	.byte	0x04, 0x17
        /*000a*/ 	.short	(.L_27 - .L_26)
.L_26:
        /*000c*/ 	.word	0x00000000
        /*0010*/ 	.short	0x0001
        /*0012*/ 	.short	0x0008
        /*0014*/ 	.byte	0x00, 0xf0, 0x11, 0x00


	//----- nvinfo : EIATTR_KPARAM_INFO
	.align		4
.L_27:
        /*0018*/ 	.byte	0x04, 0x17
        /*001a*/ 	.short	(.L_29 - .L_28)
.L_28:
        /*001c*/ 	.word	0x00000000
        /*0020*/ 	.short	0x0000
        /*0022*/ 	.short	0x0000
        /*0024*/ 	.byte	0x00, 0xf5, 0x21, 0x00


	//----- nvinfo : EIATTR_SPARSE_MMA_MASK
	.align		4
.L_29:
        /*0028*/ 	.byte	0x03, 0x50
        /*002a*/ 	.short	0x0000


	//----- nvinfo : EIATTR_MAXREG_COUNT
	.align		4
        /*002c*/ 	.byte	0x03, 0x1b
        /*002e*/ 	.short	0x00ff


	//----- nvinfo : EIATTR_MERCURY_ISA_VERSION
	.align		4
        /*0030*/ 	.byte	0x03, 0x5f
        /*0032*/ 	.short	0x0101


	//----- nvinfo : EIATTR_VRC_CTA_INIT_COUNT
	.align		4
        /*0034*/ 	.byte	0x02, 0x4a
	.zero		1
	.zero		1


	//----- nvinfo : EIATTR_EXIT_INSTR_OFFSETS
	.align		4
        /*0038*/ 	.byte	0x04, 0x1c
        /*003a*/ 	.short	(.L_31 - .L_30)


	//   ....[0]....
.L_30:
        /*003c*/ 	.word	0x00000070


	//   ....[1]....
        /*0040*/ 	.word	0x00000c50


	//----- nvinfo : EIATTR_CBANK_PARAM_SIZE
	.align		4
.L_31:
        /*0044*/ 	.byte	0x03, 0x19
        /*0046*/ 	.short	0x000c


	//----- nvinfo : EIATTR_PARAM_CBANK
	.align		4
        /*0048*/ 	.byte	0x04, 0x0a
        /*004a*/ 	.short	(.L_33 - .L_32)
	.align		4
.L_32:
        /*004c*/ 	.word	index@(.nv.constant0._Z10body_forceP4Bodyi)
        /*0050*/ 	.short	0x0380
        /*0052*/ 	.short	0x000c


	//----- nvinfo : EIATTR_SW_WAR
	.align		4
.L_33:
        /*0054*/ 	.byte	0x04, 0x36
        /*0056*/ 	.short	(.L_35 - .L_34)
.L_34:
        /*0058*/ 	.word	0x00000008
.L_35:


//--------------------- .nv.callgraph             --------------------------
	.section	.nv.callgraph,"",@"SHT_CUDA_CALLGRAPH"
	.align	4
	.sectionentsize	8
	.align		4
        /*0000*/ 	.word	0x00000000
	.align		4
        /*0004*/ 	.word	0xffffffff
	.align		4
        /*0008*/ 	.word	0x00000000
	.align		4
        /*000c*/ 	.word	0xfffffffe
	.align		4
        /*0010*/ 	.word	0x00000000
	.align		4
        /*0014*/ 	.word	0xfffffffd
	.align		4
        /*0018*/ 	.word	0x00000000
	.align		4
        /*001c*/ 	.word	0xfffffffc


//--------------------- .text._Z13body_positioniP4Body --------------------------
	.section	.text._Z13body_positioniP4Body,"ax",@progbits
	.align	128
        .global         _Z13body_positioniP4Body
        .type           _Z13body_positioniP4Body,@function
        .size           _Z13body_positioniP4Body,(.L_x_7 - _Z13body_positioniP4Body)
        .other          _Z13body_positioniP4Body,@"STO_CUDA_ENTRY STV_DEFAULT"
_Z13body_positioniP4Body:
.text._Z13body_positioniP4Body:
[----:B------:R-:W-:Y:S01]  /*0000*/  LDC R1, c[0x0][0x37c] ;  /* 0x0000df00ff017b82 */ /* 0x000fe20000000800 */
[----:B------:R-:W0:Y:S07]  /*0010*/  S2R R0, SR_TID.X ;  /* 0x0000000000007919 */ /* 0x000e2e0000002100 */
[----:B------:R-:W0:Y:S01]  /*0020*/  S2UR UR4, SR_CTAID.X ;  /* 0x00000000000479c3 */ /* 0x000e220000002500 */
[----:B------:R-:W1:Y:S07]  /*0030*/  LDCU UR5, c[0x0][0x380] ;  /* 0x00007000ff0577ac */ /* 0x000e6e0008000800 */
[----:B------:R-:W0:Y:S02]  /*0040*/  LDC R5, c[0x0][0x360] ;  /* 0x0000d800ff057b82 */ /* 0x000e240000000800 */
[----:B0-----:R-:W-:-:S05]  /*0050*/  IMAD R5, R5, UR4, R0 ;  /* 0x0000000405057c24 */ /* 0x001fca000f8e0200 */
[----:B-1----:R-:W-:-:S13]  /*0060*/  ISETP.GE.AND P0, PT, R5, UR5, PT ;  /* 0x0000000505007c0c */ /* 0x002fda000bf06270 */
[----:B------:R-:W-:Y:S05]  /*0070*/  @P0 EXIT ;  /* 0x000000000000094d */ /* 0x000fea0003800000 */
[----:B------:R-:W0:Y:S01]  /*0080*/  LDC.64 R2, c[0x0][0x388] ;  /* 0x0000e200ff027b82 */ /* 0x000e220000000a00 */
[----:B------:R-:W1:Y:S01]  /*0090*/  LDCU.64 UR4, c[0x0][0x358] ;  /* 0x00006b00ff0477ac */ /* 0x000e620008000a00 */
[----:B0-----:R-:W-:-:S05]  /*00a0*/  IMAD.WIDE R2, R5, 0x18, R2 ;  /* 0x0000001805027825 */ /* 0x001fca00078e0202 */
[----:B-1----:R-:W2:Y:S04]  /*00b0*/  LDG.E R0, desc[UR4][R2.64+0xc] ;  /* 0x00000c0402007981 */ /* 0x002ea8000c1e1900 */
[----:B------:R-:W2:Y:S04]  /*00c0*/  LDG.E R5, desc[UR4][R2.64] ;  /* 0x0000000402057981 */ /* 0x000ea8000c1e1900 */
[----:B------:R-:W3:Y:S04]  /*00d0*/  LDG.E R4, desc[UR4][R2.64+0x10] ;  /* 0x0000100402047981 */ /* 0x000ee8000c1e1900 */
[----:B------:R-:W3:Y:S04]  /*00e0*/  LDG.E R7, desc[UR4][R2.64+0x4] ;  /* 0x0000040402077981 */ /* 0x000ee8000c1e1900 */
[----:B------:R-:W4:Y:S04]  /*00f0*/  LDG.E R6, desc[UR4][R2.64+0x14] ;  /* 0x0000140402067981 */ /* 0x000f28000c1e1900 */
[----:B------:R-:W4:Y:S01]  /*0100*/  LDG.E R9, desc[UR4][R2.64+0x8] ;  /* 0x0000080402097981 */ /* 0x000f22000c1e1900 */
[----:B--2---:R-:W-:-:S05]  /*0110*/  FFMA R5, R0, 0.0010000000474974513054, R5 ;  /* 0x3a83126f00057823 */ /* 0x004fca0000000005 */
[----:B------:R-:W-:Y:S01]  /*0120*/  STG.E desc[UR4][R2.64], R5 ;  /* 0x0000000502007986 */ /* 0x000fe2000c101904 */
[----:B---3--:R-:W-:-:S05]  /*0130*/  FFMA R7, R4, 0.0010000000474974513054, R7 ;  /* 0x3a83126f04077823 */ /* 0x008fca0000000007 */
[----:B------:R-:W-:Y:S01]  /*0140*/  STG.E desc[UR4][R2.64+0x4], R7 ;  /* 0x0000040702007986 */ /* 0x000fe2000c101904 */
[----:B----4-:R-:W-:-:S05]  /*0150*/  FFMA R9, R6, 0.0010000000474974513054, R9 ;  /* 0x3a83126f06097823 */ /* 0x010fca0000000009 */
[----:B------:R-:W-:Y:S01]  /*0160*/  STG.E desc[UR4][R2.64+0x8], R9 ;  /* 0x0000080902007986 */ /* 0x000fe2000c101904 */
[----:B------:R-:W-:Y:S05]  /*0170*/  EXIT ;  /* 0x000000000000794d */ /* 0x000fea0003800000 */
.L_x_0:
[----:B------:R-:W-:-:S00]  /*0180*/  BRA `(.L_x_0) ;  /* 0xfffffffc00fc7947 */ /* 0x000fc0000383ffff */
[----:B------:R-:W-:-:S00]  /*0190*/  NOP ;  /* 0x0000000000007918 */ /* 0x000fc00000000000 */
        /* <DEDUP_REMOVED lines=14> */
.L_x_7:


//--------------------- .text._Z10body_forceP4Bodyi --------------------------
	.section	.text._Z10body_forceP4Bodyi,"ax",@progbits
	.align	128
        .global         _Z10body_forceP4Bodyi
        .type           _Z10body_forceP4Bodyi,@function
        .size           _Z10body_forceP4Bodyi,(.L_x_8 - _Z10body_forceP4Bodyi)
        .other          _Z10body_forceP4Bodyi,@"STO_CUDA_ENTRY STV_DEFAULT"
_Z10body_forceP4Bodyi:
.text._Z10body_forceP4Bodyi:
[----:B------:R-:W-:Y:S01]  /*0000*/  LDC R1, c[0x0][0x37c] ;  /* 0x0000df00ff017b82 */ /* 0x000fe20000000800 */
[----:B------:R-:W0:Y:S01]  /*0010*/  S2R R11, SR_CTAID.X ;  /* 0x00000000000b7919 */ /* 0x000e220000002500 */
[----:B------:R-:W0:Y:S01]  /*0020*/  LDCU UR4, c[0x0][0x360] ;  /* 0x00006c00ff0477ac */ /* 0x000e220008000800 */
[----:B------:R-:W0:Y:S01]  /*0030*/  S2R R0, SR_TID.X ;  /* 0x0000000000007919 */ /* 0x000e220000002100 */
[----:B------:R-:W1:Y:S01]  /*0040*/  LDCU UR9, c[0x0][0x388] ;  /* 0x00007100ff0977ac */ /* 0x000e620008000800 */
[----:B0-----:R-:W-:-:S05]  /*0050*/  IMAD R11, R11, UR4, R0 ;  /* 0x000000040b0b7c24 */ /* 0x001fca000f8e0200 */
[----:B-1----:R-:W-:-:S13]  /*0060*/  ISETP.GE.AND P0, PT, R11, UR9, PT ;  /* 0x000000090b007c0c */ /* 0x002fda000bf06270 */
[----:B------:R-:W-:Y:S05]  /*0070*/  @P0 EXIT ;  /* 0x000000000000094d */ /* 0x000fea0003800000 */
[----:B------:R-:W-:Y:S01]  /*0080*/  UISETP.GE.AND UP0, UPT, UR9, 0x1, UPT ;  /* 0x000000010900788c */ /* 0x000fe2000bf06270 */
[----:B------:R-:W-:Y:S01]  /*0090*/  HFMA2 R19, -RZ, RZ, 0, 0 ;  /* 0x00000000ff137431 */ /* 0x000fe200000001ff */
[----:B------:R-:W-:Y:S01]  /*00a0*/  MOV R17, RZ ;  /* 0x000000ff00117202 */ /* 0x000fe20000000f00 */
[----:B------:R-:W-:Y:S01]  /*00b0*/  HFMA2 R0, -RZ, RZ, 0, 0 ;  /* 0x00000000ff007431 */ /* 0x000fe200000001ff */
[----:B------:R-:W0:Y:S05]  /*00c0*/  LDCU.64 UR10, c[0x0][0x358] ;  /* 0x00006b00ff0a77ac */ /* 0x000e2a0008000a00 */
[----:B------:R-:W-:Y:S05]  /*00d0*/  BRA.U !UP0, `(.L_x_1) ;  /* 0x0000000908b07547 */ /* 0x000fea000b800000 */
[----:B------:R-:W1:Y:S02]  /*00e0*/  LDC.64 R2, c[0x0][0x380] ;  /* 0x0000e000ff027b82 */ /* 0x000e640000000a00 */
[----:B-1----:R-:W-:-:S05]  /*00f0*/  IMAD.WIDE R4, R11, 0x18, R2 ;  /* 0x000000180b047825 */ /* 0x002fca00078e0202 */
[----:B0-----:R0:W5:Y:S04]  /*0100*/  LDG.E R9, desc[UR10][R4.64] ;  /* 0x0000000a04097981 */ /* 0x001168000c1e1900 */
[----:B------:R0:W5:Y:S04]  /*0110*/  LDG.E R8, desc[UR10][R4.64+0x4] ;  /* 0x0000040a04087981 */ /* 0x000168000c1e1900 */
[----:B------:R0:W5:Y:S01]  /*0120*/  LDG.E R6, desc[UR10][R4.64+0x8] ;  /* 0x0000080a04067981 */ /* 0x000162000c1e1900 */
[----:B------:R-:W-:Y:S01]  /*0130*/  UISETP.GE.U32.AND UP1, UPT, UR9, 0x4, UPT ;  /* 0x000000040900788c */ /* 0x000fe2000bf26070 */
[----:B------:R-:W-:Y:S01]  /*0140*/  MOV R0, RZ ;  /* 0x000000ff00007202 */ /* 0x000fe20000000f00 */
[----:B------:R-:W-:Y:S01]  /*0150*/  ULOP3.LUT UR6, UR9, 0x3, URZ, 0xc0, !UPT ;  /* 0x0000000309067892 */ /* 0x000fe2000f8ec0ff */
[----:B------:R-:W-:-:S02]  /*0160*/  MOV R7, RZ ;  /* 0x000000ff00077202 */ /* 0x000fc40000000f00 */
[----:B------:R-:W-:Y:S01]  /*0170*/  MOV R17, RZ ;  /* 0x000000ff00117202 */ /* 0x000fe20000000f00 */
[----:B------:R-:W-:Y:S01]  /*0180*/  UISETP.NE.AND UP0, UPT, UR6, URZ, UPT ;  /* 0x000000ff0600728c */ /* 0x000fe2000bf05270 */
[----:B------:R-:W-:Y:S02]  /*0190*/  MOV R19, RZ ;  /* 0x000000ff00137202 */ /* 0x000fe40000000f00 */
[----:B0-----:R-:W-:Y:S08]  /*01a0*/  BRA.U !UP1, `(.L_x_2) ;  /* 0x0000000509687547 */ /* 0x001ff0000b800000 */
[----:B------:R-:W0:Y:S01]  /*01b0*/  LDCU.64 UR4, c[0x0][0x380] ;  /* 0x00007000ff0477ac */ /* 0x000e220008000a00 */
[----:B------:R-:W-:Y:S01]  /*01c0*/  MOV R0, RZ ;  /* 0x000000ff00007202 */ /* 0x000fe20000000f00 */
[----:B------:R-:W-:-:S04]  /*01d0*/  ULOP3.LUT UR7, UR9, 0x7ffffffc, URZ, 0xc0, !UPT ;  /* 0x7ffffffc09077892 */ /* 0x000fc8000f8ec0ff */
[----:B------:R-:W-:Y:S02]  /*01e0*/  UIADD3 UR8, UPT, UPT, -UR7, URZ, URZ ;  /* 0x000000ff07087290 */ /* 0x000fe4000fffe1ff */
[----:B------:R-:W-:Y:S01]  /*01f0*/  MOV R7, UR7 ;  /* 0x0000000700077c02 */ /* 0x000fe20008000f00 */
[----:B0-----:R-:W-:-:S04]  /*0200*/  UIADD3 UR4, UP1, UPT, UR4, 0x30, URZ ;  /* 0x0000003004047890 */ /* 0x001fc8000ff3e0ff */
[----:B------:R-:W-:Y:S02]  /*0210*/  UIADD3.X UR5, UPT, UPT, URZ, UR5, URZ, UP1, !UPT ;  /* 0x00000005ff057290 */ /* 0x000fe40008ffe4ff */
[----:B------:R-:W-:-:S04]  /*0220*/  MOV R4, UR4 ;  /* 0x0000000400047c02 */ /* 0x000fc80008000f00 */
[----:B------:R-:W-:-:S07]  /*0230*/  MOV R5, UR5 ;  /* 0x0000000500057c02 */ /* 0x000fce0008000f00 */
.L_x_3:
[----:B------:R-:W2:Y:S04]  /*0240*/  LDG.E R13, desc[UR10][R4.64+-0x2c] ;  /* 0xffffd40a040d7981 */ /* 0x000ea8000c1e1900 */
[----:B------:R-:W3:Y:S04]  /*0250*/  LDG.E R12, desc[UR10][R4.64+-0x30] ;  /* 0xffffd00a040c7981 */ /* 0x000ee8000c1e1900 */
[----:B------:R-:W4:Y:S04]  /*0260*/  LDG.E R10, desc[UR10][R4.64+-0x28] ;  /* 0xffffd80a040a7981 */ /* 0x000f28000c1e1900 */
        /* <DEDUP_REMOVED lines=8> */
[----:B------:R-:W4:Y:S01]  /*02f0*/  LDG.E R15, desc[UR10][R4.64+0x20] ;  /* 0x0000200a040f7981 */ /* 0x000f22000c1e1900 */
[----:B------:R-:W-:-:S04]  /*0300*/  UIADD3 UR8, UPT, UPT, UR8, 0x4, URZ ;  /* 0x0000000408087890 */ /* 0x000fc8000fffe0ff */
[----:B------:R-:W-:Y:S01]  /*0310*/  UISETP.NE.AND UP1, UPT, UR8, URZ, UPT ;  /* 0x000000ff0800728c */ /* 0x000fe2000bf25270 */
[----:B--2--5:R-:W-:Y:S01]  /*0320*/  FADD R22, -R8, R13 ;  /* 0x0000000d08167221 */ /* 0x024fe20000000100 */
[----:B---3--:R-:W-:-:S03]  /*0330*/  FADD R12, -R9, R12 ;  /* 0x0000000c090c7221 */ /* 0x008fc60000000100 */
[----:B------:R-:W-:Y:S01]  /*0340*/  FMUL R14, R22, R22 ;  /* 0x00000016160e7220 */ /* 0x000fe20000400000 */
[----:B----4-:R-:W-:-:S03]  /*0350*/  FADD R13, -R6, R10 ;  /* 0x0000000a060d7221 */ /* 0x010fc60000000100 */
[----:B------:R-:W-:-:S04]  /*0360*/  FFMA R14, R12, R12, R14 ;  /* 0x0000000c0c0e7223 */ /* 0x000fc8000000000e */
[----:B------:R-:W-:-:S04]  /*0370*/  FFMA R14, R13, R13, R14 ;  /* 0x0000000d0d0e7223 */ /* 0x000fc8000000000e */
[----:B------:R-:W-:-:S05]  /*0380*/  FADD R24, R14, 9.9999997171806853657e-10 ;  /* 0x3089705f0e187421 */ /* 0x000fca0000000000 */
[----:B------:R-:W-:-:S13]  /*0390*/  FSETP.GEU.AND P0, PT, |R24|, 1.175494350822287508e-38, PT ;  /* 0x008000001800780b */ /* 0x000fda0003f0e200 */
[----:B------:R-:W-:-:S04]  /*03a0*/  @!P0 FMUL R24, R24, 16777216 ;  /* 0x4b80000018188820 */ /* 0x000fc80000400000 */
[----:B------:R-:W0:Y:S02]  /*03b0*/  MUFU.RSQ R10, R24 ;  /* 0x00000018000a7308 */ /* 0x000e240000001400 */
[----:B0-----:R-:W-:-:S04]  /*03c0*/  @!P0 FMUL R10, R10, 4096 ;  /* 0x458000000a0a8820 */ /* 0x001fc80000400000 */
[----:B------:R-:W-:-:S04]  /*03d0*/  FMUL R14, R10, R10 ;  /* 0x0000000a0a0e7220 */ /* 0x000fc80000400000 */
[----:B------:R-:W-:Y:S01]  /*03e0*/  FMUL R10, R10, R14 ;  /* 0x0000000e0a0a7220 */ /* 0x000fe20000400000 */
[----:B------:R-:W-:-:S03]  /*03f0*/  FADD R14, -R8, R29 ;  /* 0x0000001d080e7221 */ /* 0x000fc60000000100 */
[-C--:B------:R-:W-:Y:S01]  /*0400*/  FFMA R12, R12, R10.reuse, R19 ;  /* 0x0000000a0c0c7223 */ /* 0x080fe20000000013 */
[C---:B------:R-:W-:Y:S01]  /*0410*/  FADD R19, -R9.reuse, R20 ;  /* 0x0000001409137221 */ /* 0x040fe20000000100 */
[----:B------:R-:W-:Y:S01]  /*0420*/  FFMA R17, R22, R10, R17 ;  /* 0x0000000a16117223 */ /* 0x000fe20000000011 */
[----:B------:R-:W-:Y:S01]  /*0430*/  FADD R20, -R8, R27 ;  /* 0x0000001b08147221 */ /* 0x000fe20000000100 */
[----:B------:R-:W-:Y:S01]  /*0440*/  FMUL R22, R14, R14 ;  /* 0x0000000e0e167220 */ /* 0x000fe20000400000 */
[----:B------:R-:W-:Y:S01]  /*0450*/  FADD R18, -R9, R18 ;  /* 0x0000001209127221 */ /* 0x000fe20000000100 */
[----:B------:R-:W-:Y:S01]  /*0460*/  FADD R25, -R6, R25 ;  /* 0x0000001906197221 */ /* 0x000fe20000000100 */
[----:B------:R-:W-:Y:S01]  /*0470*/  FMUL R27, R20, R20 ;  /* 0x00000014141b7220 */ /* 0x000fe20000400000 */
[----:B------:R-:W-:Y:S01]  /*0480*/  FFMA R22, R19, R19, R22 ;  /* 0x0000001313167223 */ /* 0x000fe20000000016 */
[----:B------:R-:W-:Y:S01]  /*0490*/  FADD R21, -R8, R21 ;  /* 0x0000001508157221 */ /* 0x000fe20000000100 */
[----:B------:R-:W-:Y:S01]  /*04a0*/  FADD R23, -R6, R23 ;  /* 0x0000001706177221 */ /* 0x000fe20000000100 */
[----:B------:R-:W-:Y:S01]  /*04b0*/  FFMA R24, R18, R18, R27 ;  /* 0x0000001212187223 */ /* 0x000fe2000000001b */
[----:B------:R-:W-:Y:S01]  /*04c0*/  FFMA R22, R25, R25, R22 ;  /* 0x0000001919167223 */ /* 0x000fe20000000016 */
[----:B------:R-:W-:Y:S01]  /*04d0*/  FADD R16, -R9, R16 ;  /* 0x0000001009107221 */ /* 0x000fe20000000100 */
[----:B------:R-:W-:Y:S01]  /*04e0*/  FMUL R27, R21, R21 ;  /* 0x00000015151b7220 */ /* 0x000fe20000400000 */
[----:B------:R-:W-:Y:S01]  /*04f0*/  FFMA R26, R23, R23, R24 ;  /* 0x00000017171a7223 */ /* 0x000fe20000000018 */
[----:B------:R-:W-:Y:S01]  /*0500*/  FADD R24, R22, 9.9999997171806853657e-10 ;  /* 0x3089705f16187421 */ /* 0x000fe20000000000 */
[----:B------:R-:W-:Y:S01]  /*0510*/  FADD R15, -R6, R15 ;  /* 0x0000000f060f7221 */ /* 0x000fe20000000100 */
[----:B------:R-:W-:Y:S01]  /*0520*/  FFMA R22, R16, R16, R27 ;  /* 0x0000001010167223 */ /* 0x000fe2000000001b */
[----:B------:R-:W-:-:S02]  /*0530*/  FADD R27, R26, 9.9999997171806853657e-10 ;  /* 0x3089705f1a1b7421 */ /* 0x000fc40000000000 */
[----:B------:R-:W-:Y:S01]  /*0540*/  FSETP.GEU.AND P0, PT, |R24|, 1.175494350822287508e-38, PT ;  /* 0x008000001800780b */ /* 0x000fe20003f0e200 */
[----:B------:R-:W-:Y:S02]  /*0550*/  FFMA R22, R15, R15, R22 ;  /* 0x0000000f0f167223 */ /* 0x000fe40000000016 */
[----:B------:R-:W-:Y:S02]  /*0560*/  FSETP.GEU.AND P1, PT, |R27|, 1.175494350822287508e-38, PT ;  /* 0x008000001b00780b */ /* 0x000fe40003f2e200 */
[----:B------:R-:W-:-:S05]  /*0570*/  FADD R28, R22, 9.9999997171806853657e-10 ;  /* 0x3089705f161c7421 */ /* 0x000fca0000000000 */
[----:B------:R-:W-:-:S03]  /*0580*/  FSETP.GEU.AND P2, PT, |R28|, 1.175494350822287508e-38, PT ;  /* 0x008000001c00780b */ /* 0x000fc60003f4e200 */
[----:B------:R-:W-:-:S03]  /*0590*/  @!P0 FMUL R24, R24, 16777216 ;  /* 0x4b80000018188820 */ /* 0x000fc60000400000 */
[----:B------:R-:W-:Y:S01]  /*05a0*/  @!P1 FMUL R27, R27, 16777216 ;  /* 0x4b8000001b1b9820 */ /* 0x000fe20000400000 */
[----:B------:R-:W0:Y:S01]  /*05b0*/  MUFU.RSQ R26, R24 ;  /* 0x00000018001a7308 */ /* 0x000e220000001400 */
[----:B------:R-:W-:-:S05]  /*05c0*/  FFMA R10, R13, R10, R0 ;  /* 0x0000000a0d0a7223 */ /* 0x000fca0000000000 */
[----:B------:R-:W-:Y:S02]  /*05d0*/  @!P2 FMUL R28, R28, 16777216 ;  /* 0x4b8000001c1ca820 */ /* 0x000fe40000400000 */
[----:B------:R-:W1:Y:S08]  /*05e0*/  MUFU.RSQ R22, R27 ;  /* 0x0000001b00167308 */ /* 0x000e700000001400 */
[----:B------:R-:W2:Y:S01]  /*05f0*/  MUFU.RSQ R0, R28 ;  /* 0x0000001c00007308 */ /* 0x000ea20000001400 */
[----:B0-----:R-:W-:-:S04]  /*0600*/  @!P0 FMUL R26, R26, 4096 ;  /* 0x458000001a1a8820 */ /* 0x001fc80000400000 */
[----:B------:R-:W-:Y:S01]  /*0610*/  FMUL R13, R26, R26 ;  /* 0x0000001a1a0d7220 */ /* 0x000fe20000400000 */
[----:B-1----:R-:W-:-:S03]  /*0620*/  @!P1 FMUL R22, R22, 4096 ;  /* 0x4580000016169820 */ /* 0x002fc60000400000 */
[----:B------:R-:W-:Y:S01]  /*0630*/  FMUL R26, R26, R13 ;  /* 0x0000000d1a1a7220 */ /* 0x000fe20000400000 */
[----:B------:R-:W-:-:S03]  /*0640*/  FMUL R13, R22, R22 ;  /* 0x00000016160d7220 */ /* 0x000fc60000400000 */
[-C--:B------:R-:W-:Y:S01]  /*0650*/  FFMA R10, R25, R26.reuse, R10 ;  /* 0x0000001a190a7223 */ /* 0x080fe2000000000a */
[----:B--2---:R-:W-:Y:S01]  /*0660*/  @!P2 FMUL R0, R0, 4096 ;  /* 0x458000000000a820 */ /* 0x004fe20000400000 */
[-C--:B------:R-:W-:Y:S01]  /*0670*/  FFMA R19, R19, R26.reuse, R12 ;  /* 0x0000001a13137223 */ /* 0x080fe2000000000c */
[----:B------:R-:W-:Y:S01]  /*0680*/  FMUL R13, R22, R13 ;  /* 0x0000000d160d7220 */ /* 0x000fe20000400000 */
[----:B------:R-:W-:Y:S01]  /*0690*/  FFMA R17, R14, R26, R17 ;  /* 0x0000001a0e117223 */ /* 0x000fe20000000011 */
[----:B------:R-:W-:Y:S01]  /*06a0*/  FMUL R25, R0, R0 ;  /* 0x0000000000197220 */ /* 0x000fe20000400000 */
[----:B------:R-:W-:Y:S01]  /*06b0*/  IADD3 R4, P0, PT, R4, 0x60, RZ ;  /* 0x0000006004047810 */ /* 0x000fe20007f1e0ff */
[-C--:B------:R-:W-:Y:S01]  /*06c0*/  FFMA R19, R18, R13.reuse, R19 ;  /* 0x0000000d12137223 */ /* 0x080fe20000000013 */
[----:B------:R-:W-:Y:S01]  /*06d0*/  FFMA R20, R20, R13, R17 ;  /* 0x0000000d14147223 */ /* 0x000fe20000000011 */
[----:B------:R-:W-:Y:S01]  /*06e0*/  FMUL R0, R0, R25 ;  /* 0x0000001900007220 */ /* 0x000fe20000400000 */
[----:B------:R-:W-:Y:S01]  /*06f0*/  FFMA R10, R23, R13, R10 ;  /* 0x0000000d170a7223 */ /* 0x000fe2000000000a */
[----:B------:R-:W-:-:S02]  /*0700*/  IADD3.X R5, PT, PT, RZ, R5, RZ, P0, !PT ;  /* 0x00000005ff057210 */ /* 0x000fc400007fe4ff */
[-C--:B------:R-:W-:Y:S01]  /*0710*/  FFMA R19, R16, R0.reuse, R19 ;  /* 0x0000000010137223 */ /* 0x080fe20000000013 */
[-C--:B------:R-:W-:Y:S01]  /*0720*/  FFMA R17, R21, R0.reuse, R20 ;  /* 0x0000000015117223 */ /* 0x080fe20000000014 */
[----:B------:R-:W-:Y:S01]  /*0730*/  FFMA R0, R15, R0, R10 ;  /* 0x000000000f007223 */ /* 0x000fe2000000000a */
[----:B------:R-:W-:Y:S06]  /*0740*/  BRA.U UP1, `(.L_x_3) ;  /* 0xfffffff901bc7547 */ /* 0x000fec000b83ffff */
.L_x_2:
[----:B------:R-:W-:Y:S05]  /*0750*/  BRA.U !UP0, `(.L_x_4) ;  /* 0x0000000508047547 */ /* 0x000fea000b800000 */
[----:B------:R-:W-:Y:S02]  /*0760*/  UISETP.NE.AND UP0, UPT, UR6, 0x1, UPT ;  /* 0x000000010600788c */ /* 0x000fe4000bf05270 */
[----:B------:R-:W-:-:S04]  /*0770*/  ULOP3.LUT UR4, UR9, 0x1, URZ, 0xc0, !UPT ;  /* 0x0000000109047892 */ /* 0x000fc8000f8ec0ff */
[----:B------:R-:W-:-:S03]  /*0780*/  UISETP.NE.U32.AND UP1, UPT, UR4, 0x1, UPT ;  /* 0x000000010400788c */ /* 0x000fc6000bf25070 */
[----:B------:R-:W-:Y:S08]  /*0790*/  BRA.U !UP0, `(.L_x_5) ;  /* 0x0000000108a07547 */ /* 0x000ff0000b800000 */
[----:B------:R-:W-:-:S05]  /*07a0*/  IMAD.WIDE.U32 R4, R7, 0x18, R2 ;  /* 0x0000001807047825 */ /* 0x000fca00078e0002 */
[----:B------:R-:W2:Y:S04]  /*07b0*/  LDG.E R13, desc[UR10][R4.64+0x4] ;  /* 0x0000040a040d7981 */ /* 0x000ea8000c1e1900 */
[----:B------:R-:W3:Y:S04]  /*07c0*/  LDG.E R21, desc[UR10][R4.64+0x1c] ;  /* 0x00001c0a04157981 */ /* 0x000ee8000c1e1900 */
[----:B------:R-:W4:Y:S04]  /*07d0*/  LDG.E R14, desc[UR10][R4.64] ;  /* 0x0000000a040e7981 */ /* 0x000f28000c1e1900 */
[----:B------:R-:W4:Y:S04]  /*07e0*/  LDG.E R15, desc[UR10][R4.64+0x8] ;  /* 0x0000080a040f7981 */ /* 0x000f28000c1e1900 */
[----:B------:R-:W4:Y:S04]  /*07f0*/  LDG.E R16, desc[UR10][R4.64+0x18] ;  /* 0x0000180a04107981 */ /* 0x000f28000c1e1900 */
[----:B------:R-:W4:Y:S01]  /*0800*/  LDG.E R23, desc[UR10][R4.64+0x20] ;  /* 0x0000200a04177981 */ /* 0x000f22000c1e1900 */
[----:B------:R-:W-:Y:S01]  /*0810*/  IADD3 R7, PT, PT, R7, 0x2, RZ ;  /* 0x0000000207077810 */ /* 0x000fe20007ffe0ff */
[C---:B--2--5:R-:W-:Y:S01]  /*0820*/  FADD R12, -R8.reuse, R13 ;  /* 0x0000000d080c7221 */ /* 0x064fe20000000100 */
[----:B---3--:R-:W-:-:S03]  /*0830*/  FADD R10, -R8, R21 ;  /* 0x00000015080a7221 */ /* 0x008fc60000000100 */
[----:B------:R-:W-:Y:S01]  /*0840*/  FMUL R21, R12, R12 ;  /* 0x0000000c0c157220 */ /* 0x000fe20000400000 */
[C---:B----4-:R-:W-:Y:S01]  /*0850*/  FADD R14, -R9.reuse, R14 ;  /* 0x0000000e090e7221 */ /* 0x050fe20000000100 */
[----:B------:R-:W-:Y:S01]  /*0860*/  FMUL R20, R10, R10 ;  /* 0x0000000a0a147220 */ /* 0x000fe20000400000 */
[----:B------:R-:W-:Y:S02]  /*0870*/  FADD R15, -R6, R15 ;  /* 0x0000000f060f7221 */ /* 0x000fe40000000100 */
[----:B------:R-:W-:Y:S01]  /*0880*/  FFMA R18, R14, R14, R21 ;  /* 0x0000000e0e127223 */ /* 0x000fe20000000015 */
[----:B------:R-:W-:-:S03]  /*0890*/  FADD R13, -R9, R16 ;  /* 0x00000010090d7221 */ /* 0x000fc60000000100 */
[----:B------:R-:W-:Y:S01]  /*08a0*/  FFMA R18, R15, R15, R18 ;  /* 0x0000000f0f127223 */ /* 0x000fe20000000012 */
[----:B------:R-:W-:Y:S01]  /*08b0*/  FADD R16, -R6, R23 ;  /* 0x0000001706107221 */ /* 0x000fe20000000100 */
[----:B------:R-:W-:Y:S02]  /*08c0*/  FFMA R21, R13, R13, R20 ;  /* 0x0000000d0d157223 */ /* 0x000fe40000000014 */
[----:B------:R-:W-:Y:S02]  /*08d0*/  FADD R18, R18, 9.9999997171806853657e-10 ;  /* 0x3089705f12127421 */ /* 0x000fe40000000000 */
[----:B------:R-:W-:-:S03]  /*08e0*/  FFMA R21, R16, R16, R21 ;  /* 0x0000001010157223 */ /* 0x000fc60000000015 */
[----:B------:R-:W-:Y:S01]  /*08f0*/  FSETP.GEU.AND P0, PT, |R18|, 1.175494350822287508e-38, PT ;  /* 0x008000001200780b */ /* 0x000fe20003f0e200 */
[----:B------:R-:W-:-:S05]  /*0900*/  FADD R21, R21, 9.9999997171806853657e-10 ;  /* 0x3089705f15157421 */ /* 0x000fca0000000000 */
[----:B------:R-:W-:-:S07]  /*0910*/  FSETP.GEU.AND P1, PT, |R21|, 1.175494350822287508e-38, PT ;  /* 0x008000001500780b */ /* 0x000fce0003f2e200 */
[----:B------:R-:W-:-:S04]  /*0920*/  @!P0 FMUL R18, R18, 16777216 ;  /* 0x4b80000012128820 */ /* 0x000fc80000400000 */
[----:B------:R-:W0:Y:S02]  /*0930*/  MUFU.RSQ R4, R18 ;  /* 0x0000001200047308 */ /* 0x000e240000001400 */
[----:B------:R-:W-:-:S06]  /*0940*/  @!P1 FMUL R21, R21, 16777216 ;  /* 0x4b80000015159820 */ /* 0x000fcc0000400000 */
[----:B------:R-:W1:Y:S01]  /*0950*/  MUFU.RSQ R20, R21 ;  /* 0x0000001500147308 */ /* 0x000e620000001400 */
[----:B0-----:R-:W-:-:S04]  /*0960*/  @!P0 FMUL R4, R4, 4096 ;  /* 0x4580000004048820 */ /* 0x001fc80000400000 */
[----:B------:R-:W-:Y:S01]  /*0970*/  FMUL R5, R4, R4 ;  /* 0x0000000404057220 */ /* 0x000fe20000400000 */
[----:B-1----:R-:W-:-:S03]  /*0980*/  @!P1 FMUL R20, R20, 4096 ;  /* 0x4580000014149820 */ /* 0x002fc60000400000 */
[----:B------:R-:W-:Y:S01]  /*0990*/  FMUL R5, R4, R5 ;  /* 0x0000000504057220 */ /* 0x000fe20000400000 */
[----:B------:R-:W-:-:S03]  /*09a0*/  FMUL R23, R20, R20 ;  /* 0x0000001414177220 */ /* 0x000fc60000400000 */
[-C--:B------:R-:W-:Y:S01]  /*09b0*/  FFMA R14, R14, R5.reuse, R19 ;  /* 0x000000050e0e7223 */ /* 0x080fe20000000013 */
[-C--:B------:R-:W-:Y:S01]  /*09c0*/  FFMA R17, R12, R5.reuse, R17 ;  /* 0x000000050c117223 */ /* 0x080fe20000000011 */
[----:B------:R-:W-:Y:S01]  /*09d0*/  FFMA R5, R15, R5, R0 ;  /* 0x000000050f057223 */ /* 0x000fe20000000000 */
[----:B------:R-:W-:-:S04]  /*09e0*/  FMUL R23, R20, R23 ;  /* 0x0000001714177220 */ /* 0x000fc80000400000 */
[-C--:B------:R-:W-:Y:S01]  /*09f0*/  FFMA R19, R13, R23.reuse, R14 ;  /* 0x000000170d137223 */ /* 0x080fe2000000000e */
[-C--:B------:R-:W-:Y:S01]  /*0a00*/  FFMA R17, R10, R23.reuse, R17 ;  /* 0x000000170a117223 */ /* 0x080fe20000000011 */
[----:B------:R-:W-:-:S07]  /*0a10*/  FFMA R0, R16, R23, R5 ;  /* 0x0000001710007223 */ /* 0x000fce0000000005 */
.L_x_5:
[----:B------:R-:W-:Y:S05]  /*0a20*/  BRA.U UP1, `(.L_x_4) ;  /* 0x0000000101507547 */ /* 0x000fea000b800000 */
[----:B------:R-:W-:-:S05]  /*0a30*/  IMAD.WIDE.U32 R2, R7, 0x18, R2 ;  /* 0x0000001807027825 */ /* 0x000fca00078e0002 */
[----:B------:R-:W2:Y:S04]  /*0a40*/  LDG.E R5, desc[UR10][R2.64+0x4] ;  /* 0x0000040a02057981 */ /* 0x000ea8000c1e1900 */
[----:B------:R-:W3:Y:S04]  /*0a50*/  LDG.E R4, desc[UR10][R2.64] ;  /* 0x0000000a02047981 */ /* 0x000ee8000c1e1900 */
[----:B------:R-:W4:Y:S01]  /*0a60*/  LDG.E R7, desc[UR10][R2.64+0x8] ;  /* 0x0000080a02077981 */ /* 0x000f22000c1e1900 */
        /* <DEDUP_REMOVED lines=12> */
[----:B------:R-:W-:-:S04]  /*0b30*/  FMUL R2, R5, R2 ;  /* 0x0000000205027220 */ /* 0x000fc80000400000 */
[-C--:B------:R-:W-:Y:S01]  /*0b40*/  FFMA R19, R4, R2.reuse, R19 ;  /* 0x0000000204137223 */ /* 0x080fe20000000013 */
[-C--:B------:R-:W-:Y:S01]  /*0b50*/  FFMA R17, R8, R2.reuse, R17 ;  /* 0x0000000208117223 */ /* 0x080fe20000000011 */
[----:B------:R-:W-:-:S07]  /*0b60*/  FFMA R0, R7, R2, R0 ;  /* 0x0000000207007223 */ /* 0x000fce0000000000 */
.L_x_4:
[----:B------:R-:W-:Y:S01]  /*0b70*/  FMUL R19, R19, 0.0010000000474974513054 ;  /* 0x3a83126f13137820 */ /* 0x000fe20000400000 */
[----:B------:R-:W-:Y:S01]  /*0b80*/  FMUL R17, R17, 0.0010000000474974513054 ;  /* 0x3a83126f11117820 */ /* 0x000fe20000400000 */
[----:B------:R-:W-:-:S07]  /*0b90*/  FMUL R0, R0, 0.0010000000474974513054 ;  /* 0x3a83126f00007820 */ /* 0x000fce0000400000 */
.L_x_1:
[----:B------:R-:W1:Y:S02]  /*0ba0*/  LDC.64 R2, c[0x0][0x380] ;  /* 0x0000e000ff027b82 */ /* 0x000e640000000a00 */
[----:B-1----:R-:W-:-:S05]  /*0bb0*/  IMAD.WIDE R2, R11, 0x18, R2 ;  /* 0x000000180b027825 */ /* 0x002fca00078e0202 */
[----:B0-----:R-:W2:Y:S04]  /*0bc0*/  LDG.E R4, desc[UR10][R2.64+0xc] ;  /* 0x00000c0a02047981 */ /* 0x001ea8000c1e1900 */
[----:B-----5:R-:W3:Y:S04]  /*0bd0*/  LDG.E R6, desc[UR10][R2.64+0x10] ;  /* 0x0000100a02067981 */ /* 0x020ee8000c1e1900 */
[----:B------:R-:W4:Y:S01]  /*0be0*/  LDG.E R5, desc[UR10][R2.64+0x14] ;  /* 0x0000140a02057981 */ /* 0x000f22000c1e1900 */
[----:B--2---:R-:W-:Y:S01]  /*0bf0*/  FADD R19, R4, R19 ;  /* 0x0000001304137221 */ /* 0x004fe20000000000 */
[----:B---3--:R-:W-:-:S04]  /*0c00*/  FADD R17, R6, R17 ;  /* 0x0000001106117221 */ /* 0x008fc80000000000 */
[----:B------:R-:W-:Y:S01]  /*0c10*/  STG.E desc[UR10][R2.64+0xc], R19 ;  /* 0x00000c1302007986 */ /* 0x000fe2000c10190a */
[----:B----4-:R-:W-:-:S03]  /*0c20*/  FADD R5, R5, R0 ;  /* 0x0000000005057221 */ /* 0x010fc60000000000 */
[----:B------:R-:W-:Y:S04]  /*0c30*/  STG.E desc[UR10][R2.64+0x10], R17 ;  /* 0x0000101102007986 */ /* 0x000fe8000c10190a */
[----:B------:R-:W-:Y:S01]  /*0c40*/  STG.E desc[UR10][R2.64+0x14], R5 ;  /* 0x0000140502007986 */ /* 0x000fe2000c10190a */
[----:B------:R-:W-:Y:S05]  /*0c50*/  EXIT ;  /* 0x000000000000794d */ /* 0x000fea0003800000 */
.L_x_6:
        /* <DEDUP_REMOVED lines=10> */
.L_x_8:


//--------------------- .nv.shared.reserved.0     --------------------------
	.section	.nv.shared.reserved.0,"aw",@nobits
	.weak		__nv_reservedSMEM_offset_0_alias
	.size		__nv_reservedSMEM_offset_0_alias, 0, 64
	.other		__nv_reservedSMEM_offset_0_alias,@"STO_CUDA_RESERVED_SHARED STV_DEFAULT"
__nv_reservedSMEM_offset_0_alias:
	.zero		0
	.zero		64


//--------------------- .nv.constant0._Z13body_positioniP4Body --------------------------
	.section	.nv.constant0._Z13body_positioniP4Body,"a",@progbits
	.sectionflags	@""
	.align	4
.nv.constant0._Z13body_positioniP4Body:
	.zero		912


//--------------------- .nv.constant0._Z10body_forceP4Bodyi --------------------------
	.section	.nv.constant0._Z10body_forceP4Bodyi,"a",@progbits
	.sectionflags	@""
	.align	4
.nv.constant0._Z10body_forceP4Bodyi:
	.zero		908


//--------------------- SYMBOLS --------------------------

	.type		.nv.reservedSmem.offset0,@object
	.size		.nv.reservedSmem.offset0,0x4
